	.headerflags	@"EF_CUDA_TEXMODE_UNIFIED EF_CUDA_64BIT_ADDRESS EF_CUDA_ACCELERATORS EF_CUDA_SM90 EF_CUDA_VIRTUAL_SM(EF_CUDA_SM90)"
	.elftype	@"ET_EXEC"


//--------------------- .nv.info                  --------------------------
	.section	.nv.info,"",@"SHT_CUDA_INFO"
	.align	4


	//----- nvinfo : EIATTR_REGCOUNT
	.align		4
        /*0000*/ 	.byte	0x04, 0x2f
        /*0002*/ 	.short	(.L_3 - .L_2)
	.align		4
.L_2:
        /*0004*/ 	.word	index@(triton_poi_fused__native_batch_norm_legit_no_training_relu_40)
        /*0008*/ 	.word	0x00000020


	//----- nvinfo : EIATTR_MIN_STACK_SIZE
	.align		4
.L_3:
        /*000c*/ 	.byte	0x04, 0x12
        /*000e*/ 	.short	(.L_5 - .L_4)
	.align		4
.L_4:
        /*0010*/ 	.word	index@(triton_poi_fused__native_batch_norm_legit_no_training_relu_40)
        /*0014*/ 	.word	0x00000000


	//----- nvinfo : EIATTR_FRAME_SIZE
	.align		4
.L_5:
        /*0018*/ 	.byte	0x04, 0x11
        /*001a*/ 	.short	(.L_7 - .L_6)
	.align		4
.L_6:
        /*001c*/ 	.word	index@(triton_poi_fused__native_batch_norm_legit_no_training_relu_40)
        /*0020*/ 	.word	0x00000000


	//----- nvinfo : EIATTR_MIN_STACK_SIZE
	.align		4
.L_7:
        /*0024*/ 	.byte	0x04, 0x12
        /*0026*/ 	.short	(.L_9 - .L_8)
	.align		4
.L_8:
        /*0028*/ 	.word	index@(triton_poi_fused__native_batch_norm_legit_no_training_relu_40)
        /*002c*/ 	.word	0x00000000
.L_9:


//--------------------- .nv.info.triton_poi_fused__native_batch_norm_legit_no_training_relu_40 --------------------------
	.section	.nv.info.triton_poi_fused__native_batch_norm_legit_no_training_relu_40,"",@"SHT_CUDA_INFO"
	.sectionflags	@""
	.align	4


	//----- nvinfo : EIATTR_CUDA_API_VERSION
	.align		4
        /*0000*/ 	.byte	0x04, 0x37
        /*0002*/ 	.short	(.L_11 - .L_10)
.L_10:
        /*0004*/ 	.word	0x0000007c


	//----- nvinfo : EIATTR_KPARAM_INFO
	.align		4
.L_11:
        /*0008*/ 	.byte	0x04, 0x17
        /*000a*/ 	.short	(.L_13 - .L_12)
.L_12:
        /*000c*/ 	.word	0x00000000
        /*0010*/ 	.short	0x0006
        /*0012*/ 	.short	0x0030
        /*0014*/ 	.byte	0x00, 0xf0, 0x11, 0x00


	//----- nvinfo : EIATTR_KPARAM_INFO
	.align		4
.L_13:
        /*0018*/ 	.byte	0x04, 0x17
        /*001a*/ 	.short	(.L_15 - .L_14)
.L_14:
        /*001c*/ 	.word	0x00000000
        /*0020*/ 	.short	0x0005
        /*0022*/ 	.short	0x0028
        /*0024*/ 	.byte	0x00, 0xf4, 0x21, 0x00


	//----- nvinfo : EIATTR_KPARAM_INFO
	.align		4
.L_15:
        /*0028*/ 	.byte	0x04, 0x17
        /*002a*/ 	.short	(.L_17 - .L_16)
.L_16:
        /*002c*/ 	.word	0x00000000
        /*0030*/ 	.short	0x0004
        /*0032*/ 	.short	0x0020
        /*0034*/ 	.byte	0x00, 0xf4, 0x21, 0x00


	//----- nvinfo : EIATTR_KPARAM_INFO
	.align		4
.L_17:
        /*0038*/ 	.byte	0x04, 0x17
        /*003a*/ 	.short	(.L_19 - .L_18)
.L_18:
        /*003c*/ 	.word	0x00000000
        /*0040*/ 	.short	0x0003
        /*0042*/ 	.short	0x0018
        /*0044*/ 	.byte	0x00, 0xf4, 0x21, 0x00


	//----- nvinfo : EIATTR_KPARAM_INFO
	.align		4
.L_19:
        /*0048*/ 	.byte	0x04, 0x17
        /*004a*/ 	.short	(.L_21 - .L_20)
.L_20:
        /*004c*/ 	.word	0x00000000
        /*0050*/ 	.short	0x0002
        /*0052*/ 	.short	0x0010
        /*0054*/ 	.byte	0x00, 0xf4, 0x21, 0x00


	//----- nvinfo : EIATTR_KPARAM_INFO
	.align		4
.L_21:
        /*0058*/ 	.byte	0x04, 0x17
        /*005a*/ 	.short	(.L_23 - .L_22)
.L_22:
        /*005c*/ 	.word	0x00000000
        /*0060*/ 	.short	0x0001
        /*0062*/ 	.short	0x0008
        /*0064*/ 	.byte	0x00, 0xf4, 0x21, 0x00


	//----- nvinfo : EIATTR_KPARAM_INFO
	.align		4
.L_23:
        /*0068*/ 	.byte	0x04, 0x17
        /*006a*/ 	.short	(.L_25 - .L_24)
.L_24:
        /*006c*/ 	.word	0x00000000
        /*0070*/ 	.short	0x0000
        /*0072*/ 	.short	0x0000
        /*0074*/ 	.byte	0x00, 0xf4, 0x21, 0x00


	//----- nvinfo : EIATTR_SPARSE_MMA_MASK
	.align		4
.L_25:
        /*0078*/ 	.byte	0x03, 0x50
        /*007a*/ 	.short	0x0000


	//----- nvinfo : EIATTR_MAXREG_COUNT
	.align		4
        /*007c*/ 	.byte	0x03, 0x1b
        /*007e*/ 	.short	0x00ff


	//----- nvinfo : EIATTR_EXIT_INSTR_OFFSETS
	.align		4
        /*0080*/ 	.byte	0x04, 0x1c
        /*0082*/ 	.short	(.L_27 - .L_26)


	//   ....[0]....
.L_26:
        /*0084*/ 	.word	0x00000ba0


	//   ....[1]....
        /*0088*/ 	.word	0x00000bc0


	//----- nvinfo : EIATTR_REQNTID
	.align		4
.L_27:
        /*008c*/ 	.byte	0x04, 0x10
        /*008e*/ 	.short	(.L_29 - .L_28)
.L_28:
        /*0090*/ 	.word	0x00000080
        /*0094*/ 	.word	0x00000001
        /*0098*/ 	.word	0x00000001


	//----- nvinfo : EIATTR_CBANK_PARAM_SIZE
	.align		4
.L_29:
        /*009c*/ 	.byte	0x03, 0x19
        /*009e*/ 	.short	0x0034


	//----- nvinfo : EIATTR_PARAM_CBANK
	.align		4
        /*00a0*/ 	.byte	0x04, 0x0a
        /*00a2*/ 	.short	(.L_31 - .L_30)
	.align		4
.L_30:
        /*00a4*/ 	.word	index@(.nv.constant0.triton_poi_fused__native_batch_norm_legit_no_training_relu_40)
        /*00a8*/ 	.short	0x0210
        /*00aa*/ 	.short	0x0034


	//----- nvinfo : EIATTR_SW_WAR
	.align		4
.L_31:
        /*00ac*/ 	.byte	0x04, 0x36
        /*00ae*/ 	.short	(.L_33 - .L_32)
.L_32:
        /*00b0*/ 	.word	0x00000008
.L_33:


//--------------------- .nv.callgraph             --------------------------
	.section	.nv.callgraph,"",@"SHT_CUDA_CALLGRAPH"
	.align	4
	.sectionentsize	8
	.align		4
        /*0000*/ 	.word	0x00000000
	.align		4
        /*0004*/ 	.word	0xffffffff
	.align		4
        /*0008*/ 	.word	0x00000000
	.align		4
        /*000c*/ 	.word	0xfffffffe
	.align		4
        /*0010*/ 	.word	0x00000000
	.align		4
        /*0014*/ 	.word	0xfffffffd
	.align		4
        /*0018*/ 	.word	0x00000000
	.align		4
        /*001c*/ 	.word	0xfffffffc


//--------------------- .nv.constant4             --------------------------
	.section	.nv.constant4,"a",@progbits
	.align	8
	.align		8
.nv.constant4:
        /*0000*/ 	.dword	_$_str
	.align		8
        /*0008*/ 	.dword	_$_str_$_2


//--------------------- .text.triton_poi_fused__native_batch_norm_legit_no_training_relu_40 --------------------------
	.section	.text.triton_poi_fused__native_batch_norm_legit_no_training_relu_40,"ax",@progbits
	.align	128
        .global         triton_poi_fused__native_batch_norm_legit_no_training_relu_40
        .type           triton_poi_fused__native_batch_norm_legit_no_training_relu_40,@function
        .size           triton_poi_fused__native_batch_norm_legit_no_training_relu_40,(.L_x_1 - triton_poi_fused__native_batch_norm_legit_no_training_relu_40)
        .other          triton_poi_fused__native_batch_norm_legit_no_training_relu_40,@"STO_CUDA_ENTRY STV_DEFAULT"
triton_poi_fused__native_batch_norm_legit_no_training_relu_40:
.text.triton_poi_fused__native_batch_norm_legit_no_training_relu_40:
[----:B------:R-:W0:Y:S02]  /*0000*/  LDC R1, c[0x0][0x28] ;  /* 0x00000a00ff017b82 */ /* 0x000e240000000800 */
[----:B------:R-:W1:Y:S01]  /*0010*/  S2R R0, SR_TID.X ;  /* 0x0000000000007919 */ /* 0x000e620000002100 */
[----:B------:R-:W2:Y:S01]  /*0020*/  LDC.64 R28, c[0x0][0x210] ;  /* 0x00008400ff1c7b82 */ /* 0x000ea20000000a00 */
[----:B------:R-:W-:Y:S02]  /*0030*/  CS2R R4, SRZ ;  /* 0x0000000000047805 */ /* 0x000fe4000001ff00 */
[----:B------:R-:W-:Y:S01]  /*0040*/  CS2R R6, SRZ ;  /* 0x0000000000067805 */ /* 0x000fe2000001ff00 */
[----:B------:R-:W3:Y:S01]  /*0050*/  S2R R3, SR_CTAID.X ;  /* 0x0000000000037919 */ /* 0x000ee20000002500 */
[----:B------:R-:W-:Y:S02]  /*0060*/  CS2R R8, SRZ ;  /* 0x0000000000087805 */ /* 0x000fe4000001ff00 */
[----:B------:R-:W-:Y:S01]  /*0070*/  CS2R R10, SRZ ;  /* 0x00000000000a7805 */ /* 0x000fe2000001ff00 */
[----:B------:R-:W-:Y:S01]  /*0080*/  ULDC.64 UR4, c[0x0][0x208] ;  /* 0x0000820000047ab9 */ /* 0x000fe20000000a00 */
[----:B------:R-:W4:Y:S08]  /*0090*/  LDC.64 R20, c[0x0][0x218] ;  /* 0x00008600ff147b82 */ /* 0x000f300000000a00 */
[----:B------:R-:W5:Y:S01]  /*00a0*/  LDC.64 R26, c[0x0][0x220] ;  /* 0x00008800ff1a7b82 */ /* 0x000f620000000a00 */
[----:B-1----:R-:W-:-:S04]  /*00b0*/  SHF.L.U32 R0, R0, 0x2, RZ ;  /* 0x0000000200007819 */ /* 0x002fc800000006ff */
[----:B------:R-:W-:-:S04]  /*00c0*/  LOP3.LUT R0, R0, 0x1fc, RZ, 0xc0, !PT ;  /* 0x000001fc00007812 */ /* 0x000fc800078ec0ff */
[----:B---3--:R-:W-:-:S04]  /*00d0*/  LEA R0, R3, R0, 0xa ;  /* 0x0000000003007211 */ /* 0x008fc800078e50ff */
[C---:B------:R-:W-:Y:S01]  /*00e0*/  ISETP.GE.AND P1, PT, R0.reuse, 0x8ca00, PT ;  /* 0x0008ca000000780c */ /* 0x040fe20003f26270 */
[----:B------:R-:W-:-:S04]  /*00f0*/  IMAD.HI R2, R0, 0x66666667, RZ ;  /* 0x6666666700027827 */ /* 0x000fc800078e02ff */
[----:B--2---:R-:W-:Y:S01]  /*0100*/  IMAD.WIDE R28, R0, 0x4, R28 ;  /* 0x00000004001c7825 */ /* 0x004fe200078e021c */
[----:B------:R-:W-:-:S04]  /*0110*/  SHF.R.U32.HI R3, RZ, 0x1f, R2 ;  /* 0x0000001fff037819 */ /* 0x000fc80000011602 */
[----:B------:R-:W-:-:S03]  /*0120*/  LEA.HI.SX32 R3, R2, R3, 0x1a ;  /* 0x0000000302037211 */ /* 0x000fc600078fd2ff */
[----:B------:R-:W2:Y:S02]  /*0130*/  @!P1 LDG.E.128 R8, desc[UR4][R28.64] ;  /* 0x000000041c089981 */ /* 0x000ea4000c1e1d00 */
[----:B------:R-:W-:-:S04]  /*0140*/  IMAD R2, R3, -0xa0, R0 ;  /* 0xffffff6003027824 */ /* 0x000fc800078e0200 */
[----:B----4-:R-:W-:-:S05]  /*0150*/  IMAD.WIDE R12, R2, 0x4, R20 ;  /* 0x00000004020c7825 */ /* 0x010fca00078e0214 */
[----:B------:R1:W2:Y:S01]  /*0160*/  @!P1 LDG.E.EL.128 R4, desc[UR4][R12.64] ;  /* 0x000000040c049981 */ /* 0x0002a2000c2e1d00 */
[----:B------:R-:W-:-:S05]  /*0170*/  IADD3 R3, R0, 0x200, RZ ;  /* 0x0000020000037810 */ /* 0x000fca0007ffe0ff */
[----:B------:R-:W-:-:S05]  /*0180*/  IMAD.HI R14, R3, 0x66666667, RZ ;  /* 0x66666667030e7827 */ /* 0x000fca00078e02ff */
[----:B------:R-:W-:-:S04]  /*0190*/  SHF.R.U32.HI R15, RZ, 0x1f, R14 ;  /* 0x0000001fff0f7819 */ /* 0x000fc8000001160e */
[----:B------:R-:W-:Y:S02]  /*01a0*/  LEA.HI.SX32 R14, R14, R15, 0x1a ;  /* 0x0000000f0e0e7211 */ /* 0x000fe400078fd2ff */
[----:B------:R-:W-:Y:S02]  /*01b0*/  ISETP.GE.AND P0, PT, R3, 0x8ca00, PT ;  /* 0x0008ca000300780c */ /* 0x000fe40003f06270 */
[----:B-1----:R-:W-:Y:S01]  /*01c0*/  CS2R R12, SRZ ;  /* 0x00000000000c7805 */ /* 0x002fe2000001ff00 */
[----:B------:R-:W-:Y:S01]  /*01d0*/  IMAD R3, R14, -0xa0, R3 ;  /* 0xffffff600e037824 */ /* 0x000fe200078e0203 */
[----:B------:R-:W-:Y:S02]  /*01e0*/  CS2R R14, SRZ ;  /* 0x00000000000e7805 */ /* 0x000fe4000001ff00 */
[----:B------:R-:W-:Y:S02]  /*01f0*/  CS2R R16, SRZ ;  /* 0x0000000000107805 */ /* 0x000fe4000001ff00 */
[----:B------:R-:W-:Y:S01]  /*0200*/  CS2R R18, SRZ ;  /* 0x0000000000127805 */ /* 0x000fe2000001ff00 */
[----:B------:R-:W-:Y:S01]  /*0210*/  IMAD.WIDE R24, R3, 0x4, R20 ;  /* 0x0000000403187825 */ /* 0x000fe200078e0214 */
[----:B------:R-:W-:-:S02]  /*0220*/  CS2R R20, SRZ ;  /* 0x0000000000147805 */ /* 0x000fc4000001ff00 */
[----:B------:R-:W-:Y:S02]  /*0230*/  CS2R R22, SRZ ;  /* 0x0000000000167805 */ /* 0x000fe4000001ff00 */
[----:B------:R1:W3:Y:S04]  /*0240*/  @!P0 LDG.E.EL.128 R16, desc[UR4][R24.64] ;  /* 0x0000000418108981 */ /* 0x0002e8000c2e1d00 */
[----:B------:R-:W3:Y:S01]  /*0250*/  @!P0 LDG.E.128 R20, desc[UR4][R28.64+0x800] ;  /* 0x000800041c148981 */ /* 0x000ee2000c1e1d00 */
[----:B-1----:R-:W-:Y:S01]  /*0260*/  CS2R R24, SRZ ;  /* 0x0000000000187805 */ /* 0x002fe2000001ff00 */
[----:B--2---:R-:W-:Y:S01]  /*0270*/  FADD R4, -R4, R8 ;  /* 0x0000000804047221 */ /* 0x004fe20000000100 */
[----:B------:R-:W-:Y:S01]  /*0280*/  FADD R5, -R5, R9 ;  /* 0x0000000905057221 */ /* 0x000fe20000000100 */
[----:B-----5:R-:W-:-:S05]  /*0290*/  IMAD.WIDE R8, R2, 0x4, R26 ;  /* 0x0000000402087825 */ /* 0x020fca00078e021a */
[----:B------:R1:W2:Y:S02]  /*02a0*/  @!P1 LDG.E.EL.128 R12, desc[UR4][R8.64] ;  /* 0x00000004080c9981 */ /* 0x0002a4000c2e1d00 */
[----:B-1----:R-:W-:Y:S01]  /*02b0*/  IMAD.WIDE R8, R3, 0x4, R26 ;  /* 0x0000000403087825 */ /* 0x002fe200078e021a */
[----:B------:R-:W-:-:S06]  /*02c0*/  CS2R R26, SRZ ;  /* 0x00000000001a7805 */ /* 0x000fcc000001ff00 */
[----:B------:R-:W4:Y:S01]  /*02d0*/  @!P0 LDG.E.EL.128 R24, desc[UR4][R8.64] ;  /* 0x0000000408188981 */ /* 0x000f22000c2e1d00 */
[----:B------:R-:W-:Y:S01]  /*02e0*/  FADD R6, -R6, R10 ;  /* 0x0000000a06067221 */ /* 0x000fe20000000100 */
[----:B---3--:R-:W-:Y:S01]  /*02f0*/  FADD R17, -R17, R21 ;  /* 0x0000001511117221 */ /* 0x008fe20000000100 */
[----:B------:R-:W-:Y:S01]  /*0300*/  HFMA2.MMA R21, -RZ, RZ, 1.625, 0 ;  /* 0x3e800000ff157435 */ /* 0x000fe200000001ff */
[----:B------:R-:W-:Y:S01]  /*0310*/  FADD R28, -R19, R23 ;  /* 0x00000017131c7221 */ /* 0x000fe20000000100 */
[----:B------:R-:W-:Y:S01]  /*0320*/  FADD R7, -R7, R11 ;  /* 0x0000000b07077221 */ /* 0x000fe20000000100 */
[----:B------:R-:W-:Y:S01]  /*0330*/  FADD R16, -R16, R20 ;  /* 0x0000001410107221 */ /* 0x000fe20000000100 */
[----:B------:R-:W-:Y:S01]  /*0340*/  FADD R18, -R18, R22 ;  /* 0x0000001612127221 */ /* 0x000fe20000000100 */
[----:B--2---:R-:W-:Y:S01]  /*0350*/  FADD R10, R12, 0.0010000000474974513054 ;  /* 0x3a83126f0c0a7421 */ /* 0x004fe20000000000 */
[----:B------:R-:W-:-:S05]  /*0360*/  FADD R12, R13, 0.0010000000474974513054 ;  /* 0x3a83126f0d0c7421 */ /* 0x000fca0000000000 */
[----:B------:R-:W1:Y:S01]  /*0370*/  MUFU.SQRT R10, R10 ;  /* 0x0000000a000a7308 */ /* 0x000e620000002000 */
[----:B------:R-:W-:Y:S01]  /*0380*/  FADD R13, R14, 0.0010000000474974513054 ;  /* 0x3a83126f0e0d7421 */ /* 0x000fe20000000000 */
[----:B------:R-:W-:-:S06]  /*0390*/  FADD R14, R15, 0.0010000000474974513054 ;  /* 0x3a83126f0f0e7421 */ /* 0x000fcc0000000000 */
[----:B------:R-:W2:Y:S08]  /*03a0*/  MUFU.SQRT R12, R12 ;  /* 0x0000000c000c7308 */ /* 0x000eb00000002000 */
[----:B------:R-:W3:Y:S01]  /*03b0*/  MUFU.SQRT R13, R13 ;  /* 0x0000000d000d7308 */ /* 0x000ee20000002000 */
[C---:B-1----:R-:W-:Y:S01]  /*03c0*/  FSETP.GT.AND P4, PT, R10.reuse, 8.50705917302346158658e+37, PT ;  /* 0x7e8000000a00780b */ /* 0x042fe20003f84000 */
[----:B----4-:R-:W-:Y:S01]  /*03d0*/  FADD R25, R25, 0.0010000000474974513054 ;  /* 0x3a83126f19197421 */ /* 0x010fe20000000000 */
[----:B------:R-:W-:-:S05]  /*03e0*/  FSETP.GEU.AND P2, PT, R10, 1.175494350822287508e-38, PT ;  /* 0x008000000a00780b */ /* 0x000fca0003f4e000 */
[----:B------:R-:W1:Y:S01]  /*03f0*/  MUFU.SQRT R14, R14 ;  /* 0x0000000e000e7308 */ /* 0x000e620000002000 */
[----:B--2---:R-:W-:Y:S01]  /*0400*/  FSETP.GT.AND P5, PT, R12, 8.50705917302346158658e+37, PT ;  /* 0x7e8000000c00780b */ /* 0x004fe20003fa4000 */
[----:B------:R-:W-:Y:S01]  /*0410*/  FADD R24, R24, 0.0010000000474974513054 ;  /* 0x3a83126f18187421 */ /* 0x000fe20000000000 */
[----:B------:R-:W-:Y:S01]  /*0420*/  FADD R26, R26, 0.0010000000474974513054 ;  /* 0x3a83126f1a1a7421 */ /* 0x000fe20000000000 */
[----:B------:R-:W-:Y:S02]  /*0430*/  FSEL R19, R21, 1, P4 ;  /* 0x3f80000015137808 */ /* 0x000fe40002000000 */
[----:B---3--:R-:W-:Y:S02]  /*0440*/  FSETP.GT.AND P3, PT, R13, 8.50705917302346158658e+37, PT ;  /* 0x7e8000000d00780b */ /* 0x008fe40003f64000 */
[----:B------:R-:W2:Y:S01]  /*0450*/  MUFU.SQRT R8, R25 ;  /* 0x0000001900087308 */ /* 0x000ea20000002000 */
[----:B------:R-:W-:Y:S01]  /*0460*/  @P4 FMUL R10, R10, 0.25 ;  /* 0x3e8000000a0a4820 */ /* 0x000fe20000400000 */
[----:B------:R-:W-:-:S06]  /*0470*/  FSETP.GEU.AND P4, PT, R12, 1.175494350822287508e-38, PT ;  /* 0x008000000c00780b */ /* 0x000fcc0003f8e000 */
[----:B------:R-:W3:Y:S01]  /*0480*/  MUFU.SQRT R15, R24 ;  /* 0x00000018000f7308 */ /* 0x000ee20000002000 */
[----:B-1----:R-:W-:Y:S01]  /*0490*/  FSETP.GT.AND P6, PT, R14, 8.50705917302346158658e+37, PT ;  /* 0x7e8000000e00780b */ /* 0x002fe20003fc4000 */
[----:B------:R-:W-:Y:S01]  /*04a0*/  @!P2 FMUL R10, R10, 16777216 ;  /* 0x4b8000000a0aa820 */ /* 0x000fe20000400000 */
[----:B------:R-:W-:-:S05]  /*04b0*/  @P5 FMUL R12, R12, 0.25 ;  /* 0x3e8000000c0c5820 */ /* 0x000fca0000400000 */
[----:B------:R-:W1:Y:S01]  /*04c0*/  MUFU.SQRT R11, R26 ;  /* 0x0000001a000b7308 */ /* 0x000e620000002000 */
[----:B------:R-:W-:Y:S01]  /*04d0*/  FSEL R9, R21, 1, P5 ;  /* 0x3f80000015097808 */ /* 0x000fe20002800000 */
[----:B------:R-:W-:Y:S01]  /*04e0*/  FADD R27, R27, 0.0010000000474974513054 ;  /* 0x3a83126f1b1b7421 */ /* 0x000fe20000000000 */
[C---:B------:R-:W-:Y:S01]  /*04f0*/  FSETP.GEU.AND P5, PT, R13.reuse, 1.175494350822287508e-38, PT ;  /* 0x008000000d00780b */ /* 0x040fe20003fae000 */
[----:B------:R-:W-:Y:S01]  /*0500*/  @P3 FMUL R13, R13, 0.25 ;  /* 0x3e8000000d0d3820 */ /* 0x000fe20000400000 */
[----:B------:R-:W-:Y:S02]  /*0510*/  FSEL R20, R21, 1, P3 ;  /* 0x3f80000015147808 */ /* 0x000fe40001800000 */
[----:B------:R-:W-:Y:S01]  /*0520*/  FSETP.GEU.AND P3, PT, R14, 1.175494350822287508e-38, PT ;  /* 0x008000000e00780b */ /* 0x000fe20003f6e000 */
[----:B------:R-:W4:Y:S01]  /*0530*/  MUFU.RCP R10, R10 ;  /* 0x0000000a000a7308 */ /* 0x000f220000001000 */
[----:B------:R-:W-:Y:S01]  /*0540*/  @!P4 FMUL R12, R12, 16777216 ;  /* 0x4b8000000c0cc820 */ /* 0x000fe20000400000 */
[----:B------:R-:W-:Y:S01]  /*0550*/  @!P4 FMUL R9, R9, 16777216 ;  /* 0x4b8000000909c820 */ /* 0x000fe20000400000 */
[----:B--2---:R-:W-:Y:S01]  /*0560*/  FSETP.GT.AND P4, PT, R8, 8.50705917302346158658e+37, PT ;  /* 0x7e8000000800780b */ /* 0x004fe20003f84000 */
[----:B------:R-:W-:Y:S01]  /*0570*/  @!P2 FMUL R19, R19, 16777216 ;  /* 0x4b8000001313a820 */ /* 0x000fe20000400000 */
[----:B---3--:R-:W-:-:S03]  /*0580*/  FSETP.GT.AND P2, PT, R15, 8.50705917302346158658e+37, PT ;  /* 0x7e8000000f00780b */ /* 0x008fc60003f44000 */
[----:B------:R4:W2:Y:S01]  /*0590*/  MUFU.SQRT R22, R27 ;  /* 0x0000001b00167308 */ /* 0x0008a20000002000 */
[----:B------:R-:W-:Y:S01]  /*05a0*/  @P6 FMUL R14, R14, 0.25 ;  /* 0x3e8000000e0e6820 */ /* 0x000fe20000400000 */
[----:B------:R-:W-:Y:S02]  /*05b0*/  FSEL R23, R21, 1, P6 ;  /* 0x3f80000015177808 */ /* 0x000fe40003000000 */
[----:B-1----:R-:W-:Y:S01]  /*05c0*/  FSETP.GT.AND P6, PT, R11, 8.50705917302346158658e+37, PT ;  /* 0x7e8000000b00780b */ /* 0x002fe20003fc4000 */
[----:B------:R-:W-:Y:S02]  /*05d0*/  @!P3 FMUL R14, R14, 16777216 ;  /* 0x4b8000000e0eb820 */ /* 0x000fe40000400000 */
[----:B------:R-:W-:Y:S01]  /*05e0*/  @!P3 FMUL R23, R23, 16777216 ;  /* 0x4b8000001717b820 */ /* 0x000fe20000400000 */
[----:B------:R-:W-:Y:S01]  /*05f0*/  FSETP.GEU.AND P3, PT, R8, 1.175494350822287508e-38, PT ;  /* 0x008000000800780b */ /* 0x000fe20003f6e000 */
[----:B------:R-:W-:Y:S01]  /*0600*/  @!P5 FMUL R13, R13, 16777216 ;  /* 0x4b8000000d0dd820 */ /* 0x000fe20000400000 */
[----:B------:R-:W-:Y:S01]  /*0610*/  @!P5 FMUL R20, R20, 16777216 ;  /* 0x4b8000001414d820 */ /* 0x000fe20000400000 */
[----:B------:R-:W-:Y:S01]  /*0620*/  @P4 FMUL R8, R8, 0.25 ;  /* 0x3e80000008084820 */ /* 0x000fe20000400000 */
[----:B------:R-:W-:Y:S01]  /*0630*/  FSEL R26, R21, 1, P4 ;  /* 0x3f800000151a7808 */ /* 0x000fe20002000000 */
[----:B----4-:R-:W-:Y:S01]  /*0640*/  FMUL R27, R10, R19 ;  /* 0x000000130a1b7220 */ /* 0x010fe20000400000 */
[C---:B------:R-:W-:Y:S01]  /*0650*/  FSETP.GEU.AND P5, PT, R15.reuse, 1.175494350822287508e-38, PT ;  /* 0x008000000f00780b */ /* 0x040fe20003fae000 */
[----:B------:R-:W-:Y:S01]  /*0660*/  @P2 FMUL R15, R15, 0.25 ;  /* 0x3e8000000f0f2820 */ /* 0x000fe20000400000 */
[----:B--2---:R-:W-:Y:S01]  /*0670*/  FSETP.GT.AND P4, PT, R22, 8.50705917302346158658e+37, PT ;  /* 0x7e8000001600780b */ /* 0x004fe20003f84000 */
[----:B------:R-:W1:Y:S01]  /*0680*/  MUFU.RCP R14, R14 ;  /* 0x0000000e000e7308 */ /* 0x000e620000001000 */
[----:B------:R-:W-:-:S02]  /*0690*/  FSEL R19, R21, 1, P2 ;  /* 0x3f80000015137808 */ /* 0x000fc40001000000 */
[C---:B------:R-:W-:Y:S01]  /*06a0*/  FSETP.GEU.AND P2, PT, R11.reuse, 1.175494350822287508e-38, PT ;  /* 0x008000000b00780b */ /* 0x040fe20003f4e000 */
[----:B------:R-:W-:Y:S01]  /*06b0*/  @P6 FMUL R11, R11, 0.25 ;  /* 0x3e8000000b0b6820 */ /* 0x000fe20000400000 */
[----:B------:R-:W-:Y:S02]  /*06c0*/  FSEL R25, R21, 1, P6 ;  /* 0x3f80000015197808 */ /* 0x000fe40003000000 */
[C---:B------:R-:W-:Y:S01]  /*06d0*/  FSETP.GEU.AND P6, PT, R22.reuse, 1.175494350822287508e-38, PT ;  /* 0x008000001600780b */ /* 0x040fe20003fce000 */
[----:B------:R-:W2:Y:S04]  /*06e0*/  MUFU.RCP R13, R13 ;  /* 0x0000000d000d7308 */ /* 0x000ea80000001000 */
[----:B------:R-:W-:-:S04]  /*06f0*/  @P4 FMUL R22, R22, 0.25 ;  /* 0x3e80000016164820 */ /* 0x000fc80000400000 */
[----:B------:R-:W3:Y:S01]  /*0700*/  MUFU.RCP R24, R12 ;  /* 0x0000000c00187308 */ /* 0x000ee20000001000 */
[----:B-1----:R-:W-:-:S03]  /*0710*/  FMUL R23, R14, R23 ;  /* 0x000000170e177220 */ /* 0x002fc60000400000 */
[----:B------:R-:W-:Y:S01]  /*0720*/  @!P6 FMUL R22, R22, 16777216 ;  /* 0x4b8000001616e820 */ /* 0x000fe20000400000 */
[----:B------:R-:W-:Y:S01]  /*0730*/  @!P3 FMUL R8, R8, 16777216 ;  /* 0x4b8000000808b820 */ /* 0x000fe20000400000 */
[----:B--2---:R-:W-:Y:S02]  /*0740*/  FMUL R13, R13, R20 ;  /* 0x000000140d0d7220 */ /* 0x004fe40000400000 */
[----:B------:R1:W-:Y:S01]  /*0750*/  MUFU.RCP R12, R22 ;  /* 0x00000016000c7308 */ /* 0x0003e20000001000 */
[----:B------:R-:W-:Y:S01]  /*0760*/  FMUL R20, R23, R7 ;  /* 0x0000000717147220 */ /* 0x000fe20000400000 */
[----:B------:R-:W-:Y:S01]  /*0770*/  @!P2 FMUL R11, R11, 16777216 ;  /* 0x4b8000000b0ba820 */ /* 0x000fe20000400000 */
[----:B------:R-:W-:Y:S01]  /*0780*/  @!P5 FMUL R15, R15, 16777216 ;  /* 0x4b8000000f0fd820 */ /* 0x000fe20000400000 */
[----:B-1----:R-:W1:Y:S04]  /*0790*/  LDC.64 R22, c[0x0][0x228] ;  /* 0x00008a00ff167b82 */ /* 0x002e680000000a00 */
[----:B------:R2:W-:Y:S01]  /*07a0*/  MUFU.RCP R29, R8 ;  /* 0x00000008001d7308 */ /* 0x0005e20000001000 */
[----:B---3--:R-:W-:Y:S01]  /*07b0*/  FMUL R24, R24, R9 ;  /* 0x0000000918187220 */ /* 0x008fe20000400000 */
[----:B------:R-:W-:-:S02]  /*07c0*/  FMUL R13, R13, R6 ;  /* 0x000000060d0d7220 */ /* 0x000fc40000400000 */
[----:B--2---:R-:W2:Y:S04]  /*07d0*/  LDC.64 R8, c[0x0][0x230] ;  /* 0x00008c00ff087b82 */ /* 0x004ea80000000a00 */
[----:B------:R-:W3:Y:S08]  /*07e0*/  MUFU.RCP R6, R11 ;  /* 0x0000000b00067308 */ /* 0x000ef00000001000 */
[----:B------:R-:W4:Y:S01]  /*07f0*/  MUFU.RCP R10, R15 ;  /* 0x0000000f000a7308 */ /* 0x000f220000001000 */
[----:B------:R-:W-:Y:S01]  /*0800*/  @!P2 FMUL R25, R25, 16777216 ;  /* 0x4b8000001919a820 */ /* 0x000fe20000400000 */
[----:B------:R-:W-:Y:S01]  /*0810*/  @!P5 FMUL R19, R19, 16777216 ;  /* 0x4b8000001313d820 */ /* 0x000fe20000400000 */
[----:B------:R-:W-:Y:S01]  /*0820*/  FMUL R24, R24, R5 ;  /* 0x0000000518187220 */ /* 0x000fe20000400000 */
[----:B------:R-:W-:Y:S01]  /*0830*/  FMUL R27, R27, R4 ;  /* 0x000000041b1b7220 */ /* 0x000fe20000400000 */
[----:B------:R-:W-:Y:S01]  /*0840*/  CS2R R4, SRZ ;  /* 0x0000000000047805 */ /* 0x000fe2000001ff00 */
[----:B---3--:R-:W-:Y:S01]  /*0850*/  FMUL R25, R6, R25 ;  /* 0x0000001906197220 */ /* 0x008fe20000400000 */
[----:B------:R-:W-:Y:S01]  /*0860*/  CS2R R6, SRZ ;  /* 0x0000000000067805 */ /* 0x000fe2000001ff00 */
[----:B----4-:R-:W-:Y:S01]  /*0870*/  FMUL R19, R10, R19 ;  /* 0x000000130a137220 */ /* 0x010fe20000400000 */
[----:B-1----:R-:W-:-:S04]  /*0880*/  IMAD.WIDE R10, R2, 0x4, R22 ;  /* 0x00000004020a7825 */ /* 0x002fc800078e0216 */
[----:B------:R-:W-:Y:S01]  /*0890*/  IMAD.WIDE R22, R3, 0x4, R22 ;  /* 0x0000000403167825 */ /* 0x000fe200078e0216 */
[----:B------:R1:W3:Y:S03]  /*08a0*/  @!P1 LDG.E.EL.128 R4, desc[UR4][R10.64] ;  /* 0x000000040a049981 */ /* 0x0002e6000c2e1d00 */
[----:B--2---:R-:W-:-:S04]  /*08b0*/  IMAD.WIDE R14, R2, 0x4, R8 ;  /* 0x00000004020e7825 */ /* 0x004fc800078e0208 */
[----:B------:R-:W-:Y:S01]  /*08c0*/  IMAD.WIDE R2, R3, 0x4, R8 ;  /* 0x0000000403027825 */ /* 0x000fe200078e0208 */
[----:B------:R-:W-:Y:S02]  /*08d0*/  CS2R R8, SRZ ;  /* 0x0000000000087805 */ /* 0x000fe4000001ff00 */
[----:B-1----:R-:W-:-:S06]  /*08e0*/  CS2R R10, SRZ ;  /* 0x00000000000a7805 */ /* 0x002fcc000001ff00 */
[----:B------:R1:W3:Y:S01]  /*08f0*/  @!P1 LDG.E.EL.128 R8, desc[UR4][R14.64] ;  /* 0x000000040e089981 */ /* 0x0002e2000c2e1d00 */
[----:B------:R-:W-:-:S05]  /*0900*/  FSEL R21, R21, 1, P4 ;  /* 0x3f80000015157808 */ /* 0x000fca0002000000 */
[----:B------:R-:W-:-:S04]  /*0910*/  @!P6 FMUL R21, R21, 16777216 ;  /* 0x4b8000001515e820 */ /* 0x000fc80000400000 */
[----:B------:R-:W-:Y:S01]  /*0920*/  FMUL R21, R12, R21 ;  /* 0x000000150c157220 */ /* 0x000fe20000400000 */
[----:B-1----:R-:W-:-:S03]  /*0930*/  CS2R R14, SRZ ;  /* 0x00000000000e7805 */ /* 0x002fc6000001ff00 */
[----:B------:R-:W-:Y:S01]  /*0940*/  FMUL R28, R21, R28 ;  /* 0x0000001c151c7220 */ /* 0x000fe20000400000 */
[----:B---3--:R-:W-:Y:S01]  /*0950*/  FFMA R6, R13, R6, R10 ;  /* 0x000000060d067223 */ /* 0x008fe2000000000a */
[----:B------:R-:W-:Y:S01]  /*0960*/  CS2R R12, SRZ ;  /* 0x00000000000c7805 */ /* 0x000fe2000001ff00 */
[----:B------:R-:W-:Y:S01]  /*0970*/  FFMA R7, R20, R7, R11 ;  /* 0x0000000714077223 */ /* 0x000fe2000000000b */
[----:B------:R-:W-:Y:S01]  /*0980*/  CS2R R20, SRZ ;  /* 0x0000000000147805 */ /* 0x000fe2000001ff00 */
[----:B------:R-:W1:Y:S03]  /*0990*/  LDC.64 R10, c[0x0][0x238] ;  /* 0x00008e00ff0a7b82 */ /* 0x000e660000000a00 */
[----:B------:R2:W3:Y:S02]  /*09a0*/  @!P0 LDG.E.EL.128 R12, desc[UR4][R22.64] ;  /* 0x00000004160c8981 */ /* 0x0004e4000c2e1d00 */
[----:B--2---:R-:W-:-:S06]  /*09b0*/  CS2R R22, SRZ ;  /* 0x0000000000167805 */ /* 0x004fcc000001ff00 */
[----:B------:R-:W3:Y:S01]  /*09c0*/  @!P0 LDG.E.EL.128 R20, desc[UR4][R2.64] ;  /* 0x0000000402148981 */ /* 0x000ee2000c2e1d00 */
[----:B------:R-:W-:Y:S01]  /*09d0*/  @!P3 FMUL R26, R26, 16777216 ;  /* 0x4b8000001a1ab820 */ /* 0x000fe20000400000 */
[----:B------:R-:W-:Y:S01]  /*09e0*/  FFMA R5, R24, R5, R9 ;  /* 0x0000000518057223 */ /* 0x000fe20000000009 */
[----:B------:R-:W-:Y:S02]  /*09f0*/  FFMA R4, R27, R4, R8 ;  /* 0x000000041b047223 */ /* 0x000fe40000000008 */
[----:B------:R-:W-:Y:S01]  /*0a00*/  FMUL R26, R29, R26 ;  /* 0x0000001a1d1a7220 */ /* 0x000fe20000400000 */
[----:B------:R-:W-:Y:S01]  /*0a10*/  FSETP.GEU.AND P2, PT, R7, RZ, PT ;  /* 0x000000ff0700720b */ /* 0x000fe20003f4e000 */
[----:B------:R-:W-:Y:S01]  /*0a20*/  FMUL R25, R25, R18 ;  /* 0x0000001219197220 */ /* 0x000fe20000400000 */
[----:B------:R-:W-:Y:S01]  /*0a30*/  FSETP.GEU.AND P3, PT, R6, RZ, PT ;  /* 0x000000ff0600720b */ /* 0x000fe20003f6e000 */
[----:B------:R-:W-:Y:S01]  /*0a40*/  FMUL R26, R26, R17 ;  /* 0x000000111a1a7220 */ /* 0x000fe20000400000 */
[----:B------:R-:W-:Y:S01]  /*0a50*/  FSETP.GEU.AND P4, PT, R5, RZ, PT ;  /* 0x000000ff0500720b */ /* 0x000fe20003f8e000 */
[----:B------:R-:W-:Y:S01]  /*0a60*/  FMUL R19, R19, R16 ;  /* 0x0000001013137220 */ /* 0x000fe20000400000 */
[----:B------:R-:W-:Y:S01]  /*0a70*/  FSETP.GEU.AND P5, PT, R4, RZ, PT ;  /* 0x000000ff0400720b */ /* 0x000fe20003fae000 */
[----:B-1----:R-:W-:Y:S01]  /*0a80*/  IMAD.WIDE R10, R0, 0x4, R10 ;  /* 0x00000004000a7825 */ /* 0x002fe200078e020a */
[----:B------:R-:W-:-:S02]  /*0a90*/  SEL R7, R7, RZ, P2 ;  /* 0x000000ff07077207 */ /* 0x000fc40001000000 */
[----:B------:R-:W-:Y:S02]  /*0aa0*/  SEL R6, R6, RZ, P3 ;  /* 0x000000ff06067207 */ /* 0x000fe40001800000 */
[----:B------:R-:W-:Y:S02]  /*0ab0*/  SEL R5, R5, RZ, P4 ;  /* 0x000000ff05057207 */ /* 0x000fe40002000000 */
[----:B------:R-:W-:-:S05]  /*0ac0*/  SEL R4, R4, RZ, P5 ;  /* 0x000000ff04047207 */ /* 0x000fca0002800000 */
[----:B------:R1:W-:Y:S01]  /*0ad0*/  @!P1 STG.E.128 desc[UR4][R10.64], R4 ;  /* 0x000000040a009986 */ /* 0x0003e2000c101d04 */
[----:B---3--:R-:W-:Y:S01]  /*0ae0*/  FFMA R15, R28, R15, R23 ;  /* 0x0000000f1c0f7223 */ /* 0x008fe20000000017 */
[----:B------:R-:W-:Y:S01]  /*0af0*/  FFMA R14, R25, R14, R22 ;  /* 0x0000000e190e7223 */ /* 0x000fe20000000016 */
[----:B------:R-:W-:Y:S01]  /*0b00*/  FFMA R13, R26, R13, R21 ;  /* 0x0000000d1a0d7223 */ /* 0x000fe20000000015 */
[----:B------:R-:W-:Y:S02]  /*0b10*/  FFMA R12, R19, R12, R20 ;  /* 0x0000000c130c7223 */ /* 0x000fe40000000014 */
[----:B------:R-:W-:Y:S02]  /*0b20*/  FSETP.GEU.AND P1, PT, R15, RZ, PT ;  /* 0x000000ff0f00720b */ /* 0x000fe40003f2e000 */
[----:B------:R-:W-:Y:S02]  /*0b30*/  FSETP.GEU.AND P2, PT, R14, RZ, PT ;  /* 0x000000ff0e00720b */ /* 0x000fe40003f4e000 */
[----:B------:R-:W-:-:S02]  /*0b40*/  FSETP.GEU.AND P3, PT, R13, RZ, PT ;  /* 0x000000ff0d00720b */ /* 0x000fc40003f6e000 */
[----:B------:R-:W-:Y:S02]  /*0b50*/  FSETP.GEU.AND P4, PT, R12, RZ, PT ;  /* 0x000000ff0c00720b */ /* 0x000fe40003f8e000 */
[----:B------:R-:W-:Y:S02]  /*0b60*/  SEL R15, R15, RZ, P1 ;  /* 0x000000ff0f0f7207 */ /* 0x000fe40000800000 */
[----:B------:R-:W-:Y:S02]  /*0b70*/  SEL R14, R14, RZ, P2 ;  /* 0x000000ff0e0e7207 */ /* 0x000fe40001000000 */
[----:B------:R-:W-:Y:S02]  /*0b80*/  SEL R13, R13, RZ, P3 ;  /* 0x000000ff0d0d7207 */ /* 0x000fe40001800000 */
[----:B------:R-:W-:Y:S01]  /*0b90*/  SEL R12, R12, RZ, P4 ;  /* 0x000000ff0c0c7207 */ /* 0x000fe20002000000 */
[----:B-1----:R-:W-:Y:S06]  /*0ba0*/  @P0 EXIT ;  /* 0x000000000000094d */ /* 0x002fec0003800000 */
[----:B------:R-:W-:Y:S01]  /*0bb0*/  STG.E.128 desc[UR4][R10.64+0x800], R12 ;  /* 0x0008000c0a007986 */ /* 0x000fe2000c101d04 */
[----:B------:R-:W-:Y:S05]  /*0bc0*/  EXIT ;  /* 0x000000000000794d */ /* 0x000fea0003800000 */
.L_x_0:
[----:B------:R-:W-:-:S00]  /*0bd0*/  BRA `(.L_x_0) ;  /* 0xfffffffc00fc7947 */ /* 0x000fc0000383ffff */
[----:B------:R-:W-:-:S00]  /*0be0*/  NOP ;  /* 0x0000000000007918 */ /* 0x000fc00000000000 */
        /* <DEDUP_REMOVED lines=9> */
.L_x_1:


//--------------------- .nv.global.init           --------------------------
	.section	.nv.global.init,"aw",@progbits
.nv.global.init:
	.type		_$_str,@object
	.size		_$_str,(_$_str_$_2 - _$_str)
_$_str:
        /*0000*/ 	.byte	0x5f, 0x5f, 0x43, 0x55, 0x44, 0x41, 0x5f, 0x46, 0x54, 0x5a, 0x00
	.type		_$_str_$_2,@object
	.size		_$_str_$_2,(.L_1 - _$_str_$_2)
_$_str_$_2:
        /*000b*/ 	.byte	0x5f, 0x5f, 0x43, 0x55, 0x44, 0x41, 0x5f, 0x50, 0x52, 0x45, 0x43, 0x5f, 0x53, 0x51, 0x52, 0x54
        /*001b*/ 	.byte	0x00
.L_1:


//--------------------- .nv.constant0.triton_poi_fused__native_batch_norm_legit_no_training_relu_40 --------------------------
	.section	.nv.constant0.triton_poi_fused__native_batch_norm_legit_no_training_relu_40,"a",@progbits
	.sectionflags	@""
	.align	4
.nv.constant0.triton_poi_fused__native_batch_norm_legit_no_training_relu_40:
	.zero		580
